	.headerflags	@"EF_CUDA_TEXMODE_UNIFIED EF_CUDA_64BIT_ADDRESS EF_CUDA_ACCELERATORS EF_CUDA_SM90 EF_CUDA_VIRTUAL_SM(EF_CUDA_SM90)"
	.elftype	@"ET_EXEC"


//--------------------- .nv.info                  --------------------------
	.section	.nv.info,"",@"SHT_CUDA_INFO"
	.align	4


	//----- nvinfo : EIATTR_REGCOUNT
	.align		4
        /*0000*/ 	.byte	0x04, 0x2f
        /*0002*/ 	.short	(.L_5 - .L_4)
	.align		4
.L_4:
        /*0004*/ 	.word	index@(triton_red_fused__to_copy_add_embedding_mean_mul_pow_rsqrt_0)
        /*0008*/ 	.word	0x00000020


	//----- nvinfo : EIATTR_MIN_STACK_SIZE
	.align		4
.L_5:
        /*000c*/ 	.byte	0x04, 0x12
        /*000e*/ 	.short	(.L_7 - .L_6)
	.align		4
.L_6:
        /*0010*/ 	.word	index@(triton_red_fused__to_copy_add_embedding_mean_mul_pow_rsqrt_0)
        /*0014*/ 	.word	0x00000000


	//----- nvinfo : EIATTR_FRAME_SIZE
	.align		4
.L_7:
        /*0018*/ 	.byte	0x04, 0x11
        /*001a*/ 	.short	(.L_9 - .L_8)
	.align		4
.L_8:
        /*001c*/ 	.word	index@(triton_red_fused__to_copy_add_embedding_mean_mul_pow_rsqrt_0)
        /*0020*/ 	.word	0x00000000


	//----- nvinfo : EIATTR_MIN_STACK_SIZE
	.align		4
.L_9:
        /*0024*/ 	.byte	0x04, 0x12
        /*0026*/ 	.short	(.L_11 - .L_10)
	.align		4
.L_10:
        /*0028*/ 	.word	index@(triton_red_fused__to_copy_add_embedding_mean_mul_pow_rsqrt_0)
        /*002c*/ 	.word	0x00000000
.L_11:


//--------------------- .nv.info.triton_red_fused__to_copy_add_embedding_mean_mul_pow_rsqrt_0 --------------------------
	.section	.nv.info.triton_red_fused__to_copy_add_embedding_mean_mul_pow_rsqrt_0,"",@"SHT_CUDA_INFO"
	.sectionflags	@""
	.align	4


	//----- nvinfo : EIATTR_CUDA_API_VERSION
	.align		4
        /*0000*/ 	.byte	0x04, 0x37
        /*0002*/ 	.short	(.L_13 - .L_12)
.L_12:
        /*0004*/ 	.word	0x0000007c


	//----- nvinfo : EIATTR_KPARAM_INFO
	.align		4
.L_13:
        /*0008*/ 	.byte	0x04, 0x17
        /*000a*/ 	.short	(.L_15 - .L_14)
.L_14:
        /*000c*/ 	.word	0x00000000
        /*0010*/ 	.short	0x0008
        /*0012*/ 	.short	0x0038
        /*0014*/ 	.byte	0x00, 0xf4, 0x21, 0x00


	//----- nvinfo : EIATTR_KPARAM_INFO
	.align		4
.L_15:
        /*0018*/ 	.byte	0x04, 0x17
        /*001a*/ 	.short	(.L_17 - .L_16)
.L_16:
        /*001c*/ 	.word	0x00000000
        /*0020*/ 	.short	0x0007
        /*0022*/ 	.short	0x0034
        /*0024*/ 	.byte	0x00, 0xf0, 0x11, 0x00


	//----- nvinfo : EIATTR_KPARAM_INFO
	.align		4
.L_17:
        /*0028*/ 	.byte	0x04, 0x17
        /*002a*/ 	.short	(.L_19 - .L_18)
.L_18:
        /*002c*/ 	.word	0x00000000
        /*0030*/ 	.short	0x0006
        /*0032*/ 	.short	0x0030
        /*0034*/ 	.byte	0x00, 0xf0, 0x11, 0x00


	//----- nvinfo : EIATTR_KPARAM_INFO
	.align		4
.L_19:
        /*0038*/ 	.byte	0x04, 0x17
        /*003a*/ 	.short	(.L_21 - .L_20)
.L_20:
        /*003c*/ 	.word	0x00000000
        /*0040*/ 	.short	0x0005
        /*0042*/ 	.short	0x0028
        /*0044*/ 	.byte	0x00, 0xf4, 0x21, 0x00


	//----- nvinfo : EIATTR_KPARAM_INFO
	.align		4
.L_21:
        /*0048*/ 	.byte	0x04, 0x17
        /*004a*/ 	.short	(.L_23 - .L_22)
.L_22:
        /*004c*/ 	.word	0x00000000
        /*0050*/ 	.short	0x0004
        /*0052*/ 	.short	0x0020
        /*0054*/ 	.byte	0x00, 0xf4, 0x21, 0x00


	//----- nvinfo : EIATTR_KPARAM_INFO
	.align		4
.L_23:
        /*0058*/ 	.byte	0x04, 0x17
        /*005a*/ 	.short	(.L_25 - .L_24)
.L_24:
        /*005c*/ 	.word	0x00000000
        /*0060*/ 	.short	0x0003
        /*0062*/ 	.short	0x0018
        /*0064*/ 	.byte	0x00, 0xf4, 0x21, 0x00


	//----- nvinfo : EIATTR_KPARAM_INFO
	.align		4
.L_25:
        /*0068*/ 	.byte	0x04, 0x17
        /*006a*/ 	.short	(.L_27 - .L_26)
.L_26:
        /*006c*/ 	.word	0x00000000
        /*0070*/ 	.short	0x0002
        /*0072*/ 	.short	0x0010
        /*0074*/ 	.byte	0x00, 0xf4, 0x21, 0x00


	//----- nvinfo : EIATTR_KPARAM_INFO
	.align		4
.L_27:
        /*0078*/ 	.byte	0x04, 0x17
        /*007a*/ 	.short	(.L_29 - .L_28)
.L_28:
        /*007c*/ 	.word	0x00000000
        /*0080*/ 	.short	0x0001
        /*0082*/ 	.short	0x0008
        /*0084*/ 	.byte	0x00, 0xf4, 0x21, 0x00


	//----- nvinfo : EIATTR_KPARAM_INFO
	.align		4
.L_29:
        /*0088*/ 	.byte	0x04, 0x17
        /*008a*/ 	.short	(.L_31 - .L_30)
.L_30:
        /*008c*/ 	.word	0x00000000
        /*0090*/ 	.short	0x0000
        /*0092*/ 	.short	0x0000
        /*0094*/ 	.byte	0x00, 0xf4, 0x21, 0x00


	//----- nvinfo : EIATTR_SPARSE_MMA_MASK
	.align		4
.L_31:
        /*0098*/ 	.byte	0x03, 0x50
        /*009a*/ 	.short	0x0000


	//----- nvinfo : EIATTR_MAXREG_COUNT
	.align		4
        /*009c*/ 	.byte	0x03, 0x1b
        /*009e*/ 	.short	0x00ff


	//----- nvinfo : EIATTR_EXTERNS
	.align		4
        /*00a0*/ 	.byte	0x04, 0x0f
        /*00a2*/ 	.short	(.L_33 - .L_32)


	//   ....[0]....
	.align		4
.L_32:
        /*00a4*/ 	.word	index@(__assertfail)


	//----- nvinfo : EIATTR_COOP_GROUP_MASK_REGIDS
	.align		4
.L_33:
        /*00a8*/ 	.byte	0x04, 0x29
        /*00aa*/ 	.short	(.L_35 - .L_34)


	//   ....[0]....
.L_34:
        /*00ac*/ 	.word	0xffffffff


	//   ....[1]....
        /*00b0*/ 	.word	0xffffffff


	//   ....[2]....
        /*00b4*/ 	.word	0xffffffff


	//   ....[3]....
        /*00b8*/ 	.word	0xffffffff


	//----- nvinfo : EIATTR_COOP_GROUP_INSTR_OFFSETS
	.align		4
.L_35:
        /*00bc*/ 	.byte	0x04, 0x28
        /*00be*/ 	.short	(.L_37 - .L_36)


	//   ....[0]....
.L_36:
        /*00c0*/ 	.word	0x000007c0


	//   ....[1]....
        /*00c4*/ 	.word	0x00000860


	//   ....[2]....
        /*00c8*/ 	.word	0x00000890


	//   ....[3]....
        /*00cc*/ 	.word	0x000008c0


	//----- nvinfo : EIATTR_SYSCALL_OFFSETS
	.align		4
.L_37:
        /*00d0*/ 	.byte	0x04, 0x46
        /*00d2*/ 	.short	(.L_39 - .L_38)


	//   ....[0]....
.L_38:
        /*00d4*/ 	.word	0x00000cd0


	//----- nvinfo : EIATTR_EXIT_INSTR_OFFSETS
	.align		4
.L_39:
        /*00d8*/ 	.byte	0x04, 0x1c
        /*00da*/ 	.short	(.L_41 - .L_40)


	//   ....[0]....
.L_40:
        /*00dc*/ 	.word	0x00000bd0


	//----- nvinfo : EIATTR_REQNTID
	.align		4
.L_41:
        /*00e0*/ 	.byte	0x04, 0x10
        /*00e2*/ 	.short	(.L_43 - .L_42)
.L_42:
        /*00e4*/ 	.word	0x00000040
        /*00e8*/ 	.word	0x00000001
        /*00ec*/ 	.word	0x00000001


	//----- nvinfo : EIATTR_CBANK_PARAM_SIZE
	.align		4
.L_43:
        /*00f0*/ 	.byte	0x03, 0x19
        /*00f2*/ 	.short	0x0040


	//----- nvinfo : EIATTR_PARAM_CBANK
	.align		4
        /*00f4*/ 	.byte	0x04, 0x0a
        /*00f6*/ 	.short	(.L_45 - .L_44)
	.align		4
.L_44:
        /*00f8*/ 	.word	index@(.nv.constant0.triton_red_fused__to_copy_add_embedding_mean_mul_pow_rsqrt_0)
        /*00fc*/ 	.short	0x0210
        /*00fe*/ 	.short	0x0040


	//----- nvinfo : EIATTR_SW_WAR
	.align		4
.L_45:
        /*0100*/ 	.byte	0x04, 0x36
        /*0102*/ 	.short	(.L_47 - .L_46)
.L_46:
        /*0104*/ 	.word	0x00000008
.L_47:


//--------------------- .nv.callgraph             --------------------------
	.section	.nv.callgraph,"",@"SHT_CUDA_CALLGRAPH"
	.align	4
	.sectionentsize	8
	.align		4
        /*0000*/ 	.word	0x00000000
	.align		4
        /*0004*/ 	.word	0xffffffff
	.align		4
        /*0008*/ 	.word	index@(triton_red_fused__to_copy_add_embedding_mean_mul_pow_rsqrt_0)
	.align		4
        /*000c*/ 	.word	index@(__assertfail)
	.align		4
        /*0010*/ 	.word	0x00000000
	.align		4
        /*0014*/ 	.word	0xfffffffe
	.align		4
        /*0018*/ 	.word	0x00000000
	.align		4
        /*001c*/ 	.word	0xfffffffd
	.align		4
        /*0020*/ 	.word	0x00000000
	.align		4
        /*0024*/ 	.word	0xfffffffc


//--------------------- .nv.constant4             --------------------------
	.section	.nv.constant4,"a",@progbits
	.align	8
	.align		8
.nv.constant4:
        /*0000*/ 	.dword	__assertfail
	.align		8
        /*0008*/ 	.dword	assertFunc_0
	.align		8
        /*0010*/ 	.dword	assertFile_0
	.align		8
        /*0018*/ 	.dword	assertMessage_0
	.align		8
        /*0020*/ 	.dword	_$_str


//--------------------- .text.triton_red_fused__to_copy_add_embedding_mean_mul_pow_rsqrt_0 --------------------------
	.section	.text.triton_red_fused__to_copy_add_embedding_mean_mul_pow_rsqrt_0,"ax",@progbits
	.sectionflags	@"SHF_BARRIERS=1"
	.align	128
        .global         triton_red_fused__to_copy_add_embedding_mean_mul_pow_rsqrt_0
        .type           triton_red_fused__to_copy_add_embedding_mean_mul_pow_rsqrt_0,@function
        .size           triton_red_fused__to_copy_add_embedding_mean_mul_pow_rsqrt_0,(.L_x_5 - triton_red_fused__to_copy_add_embedding_mean_mul_pow_rsqrt_0)
        .other          triton_red_fused__to_copy_add_embedding_mean_mul_pow_rsqrt_0,@"STO_CUDA_ENTRY STV_DEFAULT"
triton_red_fused__to_copy_add_embedding_mean_mul_pow_rsqrt_0:
.text.triton_red_fused__to_copy_add_embedding_mean_mul_pow_rsqrt_0:
[----:B------:R-:W0:Y:S01]  /*0000*/  LDC R1, c[0x0][0x28] ;  /* 0x00000a00ff017b82 */ /* 0x000e220000000800 */
[----:B------:R-:W1:Y:S07]  /*0010*/  S2R R5, SR_CTAID.X ;  /* 0x0000000000057919 */ /* 0x000e6e0000002500 */
[----:B------:R-:W2:Y:S01]  /*0020*/  LDC.64 R16, c[0x0][0x218] ;  /* 0x00008600ff107b82 */ /* 0x000ea20000000a00 */
[----:B------:R-:W-:Y:S01]  /*0030*/  ULDC UR4, c[0x0][0x240] ;  /* 0x0000900000047ab9 */ /* 0x000fe20000000800 */
[----:B------:R-:W-:-:S02]  /*0040*/  CS2R R14, SRZ ;  /* 0x00000000000e7805 */ /* 0x000fc4000001ff00 */
[----:B------:R-:W-:Y:S01]  /*0050*/  CS2R R10, SRZ ;  /* 0x00000000000a7805 */ /* 0x000fe2000001ff00 */
[----:B------:R-:W-:Y:S01]  /*0060*/  ULDC.64 UR6, c[0x0][0x208] ;  /* 0x0000820000067ab9 */ /* 0x000fe20000000a00 */
[----:B-1----:R-:W-:-:S04]  /*0070*/  IMAD.SHL.U32 R5, R5, 0x4, RZ ;  /* 0x0000000405057824 */ /* 0x002fc800078e00ff */
[C---:B------:R-:W-:Y:S01]  /*0080*/  VIADD R0, R5.reuse, 0x1 ;  /* 0x0000000105007836 */ /* 0x040fe20000000000 */
[C---:B------:R-:W-:Y:S01]  /*0090*/  ISETP.GE.AND P0, PT, R5.reuse, UR4, PT ;  /* 0x0000000405007c0c */ /* 0x040fe2000bf06270 */
[C---:B------:R-:W-:Y:S02]  /*00a0*/  VIADD R20, R5.reuse, 0x2 ;  /* 0x0000000205147836 */ /* 0x040fe40000000000 */
[C---:B--2---:R-:W-:Y:S01]  /*00b0*/  IMAD.WIDE R18, R5.reuse, 0x8, R16 ;  /* 0x0000000805127825 */ /* 0x044fe200078e0210 */
[----:B------:R-:W-:Y:S02]  /*00c0*/  ISETP.GE.AND P1, PT, R0, UR4, PT ;  /* 0x0000000400007c0c */ /* 0x000fe4000bf26270 */
[----:B------:R-:W-:Y:S01]  /*00d0*/  ISETP.GE.AND P2, PT, R20, UR4, PT ;  /* 0x0000000414007c0c */ /* 0x000fe2000bf46270 */
[----:B------:R-:W-:Y:S01]  /*00e0*/  VIADD R4, R5, 0x3 ;  /* 0x0000000305047836 */ /* 0x000fe20000000000 */
[----:B------:R-:W-:-:S05]  /*00f0*/  CS2R R6, SRZ ;  /* 0x0000000000067805 */ /* 0x000fca000001ff00 */
[----:B------:R-:W2:Y:S04]  /*0100*/  @!P0 LDG.E.EL.64 R10, desc[UR6][R18.64] ;  /* 0x00000006120a8981 */ /* 0x000ea8000c2e1b00 */
[----:B------:R-:W3:Y:S01]  /*0110*/  @!P1 LDG.E.EL.64 R14, desc[UR6][R18.64+0x8] ;  /* 0x00000806120e9981 */ /* 0x000ee2000c2e1b00 */
[----:B------:R-:W-:Y:S02]  /*0120*/  ISETP.GE.AND P0, PT, R4, UR4, PT ;  /* 0x0000000404007c0c */ /* 0x000fe4000bf06270 */
[----:B------:R-:W-:Y:S01]  /*0130*/  CS2R R8, SRZ ;  /* 0x0000000000087805 */ /* 0x000fe2000001ff00 */
[----:B------:R-:W4:Y:S01]  /*0140*/  @!P2 LDG.E.EL.64 R6, desc[UR6][R18.64+0x10] ;  /* 0x000010061206a981 */ /* 0x000f22000c2e1b00 */
[----:B------:R-:W1:Y:S09]  /*0150*/  S2R R12, SR_TID.X ;  /* 0x00000000000c7919 */ /* 0x000e720000002100 */
[----:B------:R1:W4:Y:S01]  /*0160*/  @!P0 LDG.E.EL.64 R8, desc[UR6][R18.64+0x18] ;  /* 0x0000180612088981 */ /* 0x000322000c2e1b00 */
[----:B------:R-:W-:-:S02]  /*0170*/  CS2R R2, SRZ ;  /* 0x0000000000027805 */ /* 0x000fc4000001ff00 */
[----:B01----:R-:W-:-:S04]  /*0180*/  SHF.R.U32.HI R0, RZ, 0x4, R12 ;  /* 0x00000004ff007819 */ /* 0x003fc8000001160c */
[----:B------:R-:W-:-:S04]  /*0190*/  SGXT.U32 R0, R0, 0x2 ;  /* 0x000000020000781a */ /* 0x000fc80000000000 */
[----:B------:R-:W-:-:S04]  /*01a0*/  LOP3.LUT R0, R0, R5, RZ, 0xfc, !PT ;  /* 0x0000000500007212 */ /* 0x000fc800078efcff */
[C---:B------:R-:W-:Y:S01]  /*01b0*/  ISETP.GE.AND P4, PT, R0.reuse, UR4, PT ;  /* 0x0000000400007c0c */ /* 0x040fe2000bf86270 */
[----:B------:R-:W-:-:S12]  /*01c0*/  IMAD.WIDE R16, R0, 0x8, R16 ;  /* 0x0000000800107825 */ /* 0x000fd800078e0210 */
[----:B------:R0:W5:Y:S01]  /*01d0*/  @!P4 LDG.E.EL.64 R2, desc[UR6][R16.64] ;  /* 0x000000061002c981 */ /* 0x000162000c2e1b00 */
[----:B--2---:R-:W-:Y:S02]  /*01e0*/  IADD3 R13, P3, R10, 0x1f500, RZ ;  /* 0x0001f5000a0d7810 */ /* 0x004fe40007f7e0ff */
[----:B------:R-:W-:Y:S02]  /*01f0*/  ISETP.GE.AND P1, PT, R11, RZ, PT ;  /* 0x000000ff0b00720c */ /* 0x000fe40003f26270 */
[----:B---3--:R-:W-:Y:S01]  /*0200*/  IADD3 R21, P2, R14, 0x1f500, RZ ;  /* 0x0001f5000e157810 */ /* 0x008fe20007f5e0ff */
[----:B------:R-:W-:Y:S01]  /*0210*/  IMAD.X R19, RZ, RZ, R11, P3 ;  /* 0x000000ffff137224 */ /* 0x000fe200018e060b */
[----:B------:R-:W-:Y:S02]  /*0220*/  ISETP.GE.AND P0, PT, R15, RZ, PT ;  /* 0x000000ff0f00720c */ /* 0x000fe40003f06270 */
[----:B------:R-:W-:Y:S01]  /*0230*/  SEL R13, R13, R10, !P1 ;  /* 0x0000000a0d0d7207 */ /* 0x000fe20004800000 */
[----:B------:R-:W-:Y:S01]  /*0240*/  IMAD.X R23, RZ, RZ, R15, P2 ;  /* 0x000000ffff177224 */ /* 0x000fe200010e060f */
[----:B------:R-:W-:-:S02]  /*0250*/  SEL R10, R21, R14, !P0 ;  /* 0x0000000e150a7207 */ /* 0x000fc40004000000 */
[----:B------:R-:W-:Y:S02]  /*0260*/  ISETP.GT.U32.AND P2, PT, R13, 0x1f4ff, PT ;  /* 0x0001f4ff0d00780c */ /* 0x000fe40003f44070 */
[----:B------:R-:W-:Y:S02]  /*0270*/  SEL R14, R23, R15, !P0 ;  /* 0x0000000f170e7207 */ /* 0x000fe40004000000 */
[----:B------:R-:W-:Y:S02]  /*0280*/  SEL R11, R19, R11, !P1 ;  /* 0x0000000b130b7207 */ /* 0x000fe40004800000 */
[----:B----4-:R-:W-:Y:S02]  /*0290*/  IADD3 R13, P0, R6, 0x1f500, RZ ;  /* 0x0001f500060d7810 */ /* 0x010fe40007f1e0ff */
[----:B------:R-:W-:Y:S02]  /*02a0*/  ISETP.GT.U32.AND.EX P2, PT, R11, RZ, PT, P2 ;  /* 0x000000ff0b00720c */ /* 0x000fe40003f44120 */
[----:B------:R-:W-:Y:S01]  /*02b0*/  ISETP.GE.AND P1, PT, R7, RZ, PT ;  /* 0x000000ff0700720c */ /* 0x000fe20003f26270 */
[----:B------:R-:W-:Y:S01]  /*02c0*/  IMAD.X R11, RZ, RZ, R7, P0 ;  /* 0x000000ffff0b7224 */ /* 0x000fe200000e0607 */
[----:B------:R-:W-:-:S02]  /*02d0*/  IADD3 R15, P0, R8, 0x1f500, RZ ;  /* 0x0001f500080f7810 */ /* 0x000fc40007f1e0ff */
[----:B------:R-:W-:Y:S02]  /*02e0*/  ISETP.GT.U32.AND P3, PT, R10, 0x1f4ff, PT ;  /* 0x0001f4ff0a00780c */ /* 0x000fe40003f64070 */
[----:B------:R-:W-:Y:S02]  /*02f0*/  SEL R10, R13, R6, !P1 ;  /* 0x000000060d0a7207 */ /* 0x000fe40004800000 */
[----:B------:R-:W-:Y:S01]  /*0300*/  SEL R7, R11, R7, !P1 ;  /* 0x000000070b077207 */ /* 0x000fe20004800000 */
[----:B------:R-:W-:Y:S01]  /*0310*/  IMAD.X R11, RZ, RZ, R9, P0 ;  /* 0x000000ffff0b7224 */ /* 0x000fe200000e0609 */
[----:B------:R-:W-:Y:S02]  /*0320*/  ISETP.GE.AND P5, PT, R9, RZ, PT ;  /* 0x000000ff0900720c */ /* 0x000fe40003fa6270 */
[----:B------:R-:W-:Y:S01]  /*0330*/  ISETP.GT.U32.AND P0, PT, R10, 0x1f4ff, PT ;  /* 0x0001f4ff0a00780c */ /* 0x000fe20003f04070 */
[----:B------:R-:W-:Y:S01]  /*0340*/  VIADD R10, R5, 0x1 ;  /* 0x00000001050a7836 */ /* 0x000fe20000000000 */
[----:B------:R-:W-:-:S02]  /*0350*/  ISETP.GT.U32.AND.EX P3, PT, R14, RZ, PT, P3 ;  /* 0x000000ff0e00720c */ /* 0x000fc40003f64130 */
[----:B------:R-:W-:Y:S02]  /*0360*/  SEL R6, R15, R8, !P5 ;  /* 0x000000080f067207 */ /* 0x000fe40006800000 */
[----:B------:R-:W-:Y:S02]  /*0370*/  ISETP.LT.AND P2, PT, R5, UR4, P2 ;  /* 0x0000000405007c0c */ /* 0x000fe40009741270 */
[----:B------:R-:W-:Y:S02]  /*0380*/  ISETP.LT.AND P3, PT, R10, UR4, P3 ;  /* 0x000000040a007c0c */ /* 0x000fe40009f61270 */
[----:B------:R-:W-:Y:S02]  /*0390*/  SEL R8, R11, R9, !P5 ;  /* 0x000000090b087207 */ /* 0x000fe40006800000 */
[----:B------:R-:W-:Y:S02]  /*03a0*/  ISETP.GT.U32.AND P1, PT, R6, 0x1f4ff, PT ;  /* 0x0001f4ff0600780c */ /* 0x000fe40003f24070 */
[----:B------:R-:W-:-:S02]  /*03b0*/  ISETP.GT.U32.AND.EX P0, PT, R7, RZ, PT, P0 ;  /* 0x000000ff0700720c */ /* 0x000fc40003f04100 */
[----:B------:R-:W-:Y:S02]  /*03c0*/  SEL R6, RZ, 0x1, !P2 ;  /* 0x00000001ff067807 */ /* 0x000fe40005000000 */
[----:B------:R-:W-:Y:S02]  /*03d0*/  SEL R7, RZ, 0x1fffe, !P3 ;  /* 0x0001fffeff077807 */ /* 0x000fe40005800000 */
[----:B------:R-:W-:Y:S02]  /*03e0*/  ISETP.GT.U32.AND.EX P1, PT, R8, RZ, PT, P1 ;  /* 0x000000ff0800720c */ /* 0x000fe40003f24110 */
[----:B------:R-:W-:Y:S01]  /*03f0*/  ISETP.LT.AND P0, PT, R20, UR4, P0 ;  /* 0x0000000414007c0c */ /* 0x000fe20008701270 */
[----:B------:R-:W-:Y:S01]  /*0400*/  IMAD.IADD R6, R6, 0x1, R7 ;  /* 0x0000000106067824 */ /* 0x000fe200078e0207 */
[----:B------:R-:W-:Y:S02]  /*0410*/  ISETP.LT.AND P1, PT, R4, UR4, P1 ;  /* 0x0000000404007c0c */ /* 0x000fe40008f21270 */
[----:B------:R-:W-:-:S02]  /*0420*/  SEL R4, RZ, 0x4, !P0 ;  /* 0x00000004ff047807 */ /* 0x000fc40004000000 */
[----:B------:R-:W-:Y:S02]  /*0430*/  SEL R7, RZ, 0x7fff8, !P1 ;  /* 0x0007fff8ff077807 */ /* 0x000fe40004800000 */
[----:B------:R-:W-:-:S04]  /*0440*/  LOP3.LUT R6, R6, 0x3, RZ, 0xc0, !PT ;  /* 0x0000000306067812 */ /* 0x000fc800078ec0ff */
[----:B------:R-:W-:-:S04]  /*0450*/  IADD3 R4, R6, R7, R4 ;  /* 0x0000000706047210 */ /* 0x000fc80007ffe004 */
[----:B------:R-:W-:-:S13]  /*0460*/  LOP3.LUT P0, RZ, R4, 0xf, RZ, 0xc0, !PT ;  /* 0x0000000f04ff7812 */ /* 0x000fda000780c0ff */
[----:B0-----:R-:W-:Y:S05]  /*0470*/  @P0 BRA `(.L_x_0) ;  /* 0x0000000400d80947 */ /* 0x001fea0003800000 */
[C---:B-----5:R-:W-:Y:S01]  /*0480*/  IMAD.SHL.U32 R7, R2.reuse, 0x1000, RZ ;  /* 0x0000100002077824 */ /* 0x060fe200078e00ff */
[----:B------:R-:W-:Y:S02]  /*0490*/  SHF.L.U64.HI R6, R2, 0xc, R3 ;  /* 0x0000000c02067819 */ /* 0x000fe40000010203 */
[----:B------:R-:W-:Y:S02]  /*04a0*/  CS2R R16, SRZ ;  /* 0x0000000000107805 */ /* 0x000fe4000001ff00 */
[----:B------:R-:W-:Y:S02]  /*04b0*/  ISETP.GE.AND P0, PT, R3, RZ, PT ;  /* 0x000000ff0300720c */ /* 0x000fe40003f06270 */
[----:B------:R-:W-:Y:S01]  /*04c0*/  CS2R R18, SRZ ;  /* 0x0000000000127805 */ /* 0x000fe2000001ff00 */
[----:B------:R-:W0:Y:S01]  /*04d0*/  LDC.64 R2, c[0x0][0x230] ;  /* 0x00008c00ff027b82 */ /* 0x000e220000000a00 */
[----:B------:R-:W-:Y:S01]  /*04e0*/  IADD3 R4, P1, R7, 0x1f500000, RZ ;  /* 0x1f50000007047810 */ /* 0x000fe20007f3e0ff */
[----:B------:R-:W-:Y:S01]  /*04f0*/  IMAD.MOV.U32 R20, RZ, RZ, RZ ;  /* 0x000000ffff147224 */ /* 0x000fe200078e00ff */
[----:B------:R-:W-:Y:S01]  /*0500*/  LOP3.LUT R13, R5, 0x3, R12, 0xf8, !PT ;  /* 0x00000003050d7812 */ /* 0x000fe200078ef80c */
[----:B------:R-:W-:Y:S01]  /*0510*/  IMAD.MOV.U32 R22, RZ, RZ, RZ ;  /* 0x000000ffff167224 */ /* 0x000fe200078e00ff */
[----:B------:R-:W-:Y:S01]  /*0520*/  SEL R4, R4, R7, !P0 ;  /* 0x0000000704047207 */ /* 0x000fe20004000000 */
[C---:B------:R-:W-:Y:S01]  /*0530*/  IMAD.SHL.U32 R7, R12.reuse, 0x4, RZ ;  /* 0x000000040c077824 */ /* 0x040fe200078e00ff */
[----:B------:R-:W-:Y:S01]  /*0540*/  LOP3.LUT R14, R12, 0x3, RZ, 0xc0, !PT ;  /* 0x000000030c0e7812 */ /* 0x000fe200078ec0ff */
[----:B------:R-:W-:Y:S01]  /*0550*/  IMAD.X R15, RZ, RZ, R6, P1 ;  /* 0x000000ffff0f7224 */ /* 0x000fe200008e0606 */
[----:B------:R-:W-:-:S02]  /*0560*/  ULDC.64 UR4, c[0x0][0x220] ;  /* 0x0000880000047ab9 */ /* 0x000fc40000000a00 */
[----:B------:R-:W-:Y:S02]  /*0570*/  LOP3.LUT R7, R7, 0x3c, RZ, 0xc0, !PT ;  /* 0x0000003c07077812 */ /* 0x000fe400078ec0ff */
[----:B------:R-:W-:Y:S02]  /*0580*/  SEL R15, R15, R6, !P0 ;  /* 0x000000060f0f7207 */ /* 0x000fe40004000000 */
[----:B------:R-:W-:Y:S01]  /*0590*/  LOP3.LUT R6, R12, 0x3f, RZ, 0xc0, !PT ;  /* 0x0000003f0c067812 */ /* 0x000fe200078ec0ff */
[----:B------:R-:W-:Y:S01]  /*05a0*/  IMAD R0, R0, 0x1000, R7 ;  /* 0x0000100000007824 */ /* 0x000fe200078e0207 */
[----:B------:R-:W-:-:S07]  /*05b0*/  LOP3.LUT R26, R4, R7, RZ, 0xfc, !PT ;  /* 0x00000007041a7212 */ /* 0x000fce00078efcff */
.L_x_1:
[----:B------:R-:W-:Y:S01]  /*05c0*/  BAR.SYNC.DEFER_BLOCKING 0x0 ;  /* 0x0000000000007b1d */ /* 0x000fe20000010000 */
[----:B0-----:R-:W-:Y:S02]  /*05d0*/  LOP3.LUT R5, R26, R19, RZ, 0xfc, !PT ;  /* 0x000000131a057212 */ /* 0x001fe400078efcff */
[----:B------:R-:W-:Y:S02]  /*05e0*/  LOP3.LUT R10, R15, R20, RZ, 0xfc, !PT ;  /* 0x000000140f0a7212 */ /* 0x000fe400078efcff */
[----:B------:R-:W-:-:S04]  /*05f0*/  LEA R8, P0, R5, UR4, 0x1 ;  /* 0x0000000405087c11 */ /* 0x000fc8000f8008ff */
[----:B------:R-:W-:Y:S02]  /*0600*/  LEA.HI.X R9, R5, UR5, R10, 0x1, P0 ;  /* 0x0000000505097c11 */ /* 0x000fe400080f0c0a */
[----:B------:R-:W-:-:S06]  /*0610*/  CS2R R4, SRZ ;  /* 0x0000000000047805 */ /* 0x000fcc000001ff00 */
[----:B------:R-:W2:Y:S01]  /*0620*/  @!P4 LDG.E.EF.64 R4, desc[UR6][R8.64] ;  /* 0x000000060804c981 */ /* 0x000ea2000c0e1b00 */
[----:B------:R-:W-:Y:S02]  /*0630*/  LOP3.LUT R11, R0, R19, RZ, 0xfc, !PT ;  /* 0x00000013000b7212 */ /* 0x000fe400078efcff */
[----:B------:R-:W-:-:S03]  /*0640*/  IADD3 R19, P0, R19, 0x40, RZ ;  /* 0x0000004013137810 */ /* 0x000fc60007f1e0ff */
[----:B------:R-:W-:-:S04]  /*0650*/  IMAD.WIDE R10, R11, 0x2, R2 ;  /* 0x000000020b0a7825 */ /* 0x000fc800078e0202 */
[----:B------:R-:W-:Y:S01]  /*0660*/  IMAD.X R20, RZ, RZ, R20, P0 ;  /* 0x000000ffff147224 */ /* 0x000fe200000e0614 */
[----:B------:R-:W-:-:S04]  /*0670*/  ISETP.GE.U32.AND P0, PT, R19, 0x1000, PT ;  /* 0x000010001300780c */ /* 0x000fc80003f06070 */
[----:B------:R-:W-:Y:S01]  /*0680*/  ISETP.GE.U32.AND.EX P0, PT, R20, RZ, PT, P0 ;  /* 0x000000ff1400720c */ /* 0x000fe20003f06100 */
[----:B--2---:R-:W-:Y:S01]  /*0690*/  HADD2.F32 R24, -RZ, R4.H0_H0 ;  /* 0x20000004ff187230 */ /* 0x004fe20000004100 */
[----:B------:R0:W-:Y:S01]  /*06a0*/  @!P4 STG.E.64 desc[UR6][R10.64], R4 ;  /* 0x000000040a00c986 */ /* 0x0001e2000c101b06 */
[----:B------:R-:W-:Y:S02]  /*06b0*/  HADD2.F32 R21, -RZ, R4.H1_H1 ;  /* 0x30000004ff157230 */ /* 0x000fe40000004100 */
[----:B------:R-:W-:Y:S02]  /*06c0*/  HADD2.F32 R23, -RZ, R5.H0_H0 ;  /* 0x20000005ff177230 */ /* 0x000fe40000004100 */
[----:B------:R-:W-:Y:S01]  /*06d0*/  @!P4 FFMA R17, R24, R24, R17 ;  /* 0x000000181811c223 */ /* 0x000fe20000000011 */
[----:B------:R-:W-:Y:S02]  /*06e0*/  HADD2.F32 R25, -RZ, R5.H1_H1 ;  /* 0x30000005ff197230 */ /* 0x000fe40000004100 */
[----:B------:R-:W-:Y:S01]  /*06f0*/  @!P4 FFMA R22, R21, R21, R22 ;  /* 0x000000151516c223 */ /* 0x000fe20000000016 */
[----:B------:R-:W-:-:S02]  /*0700*/  @!P4 FFMA R18, R23, R23, R18 ;  /* 0x000000171712c223 */ /* 0x000fc40000000012 */
[----:B------:R-:W-:Y:S01]  /*0710*/  @!P4 FFMA R16, R25, R25, R16 ;  /* 0x000000191910c223 */ /* 0x000fe20000000010 */
[----:B------:R-:W-:Y:S06]  /*0720*/  @!P0 BRA `(.L_x_1) ;  /* 0xfffffffc00a48947 */ /* 0x000fec000383ffff */
[----:B------:R-:W-:Y:S01]  /*0730*/  FADD R17, R17, R22 ;  /* 0x0000001611117221 */ /* 0x000fe20000000000 */
[----:B------:R-:W1:Y:S01]  /*0740*/  S2UR UR5, SR_CgaCtaId ;  /* 0x00000000000579c3 */ /* 0x000e620000008800 */
[----:B------:R-:W-:Y:S01]  /*0750*/  UMOV UR4, 0x400 ;  /* 0x0000040000047882 */ /* 0x000fe20000000000 */
[----:B------:R-:W-:Y:S01]  /*0760*/  SHF.R.U32.HI R9, RZ, 0x4, R12 ;  /* 0x00000004ff097819 */ /* 0x000fe2000001160c */
[----:B------:R-:W-:Y:S01]  /*0770*/  FADD R17, R18, R17 ;  /* 0x0000001112117221 */ /* 0x000fe20000000000 */
[----:B------:R-:W-:Y:S01]  /*0780*/  LOP3.LUT P0, RZ, R12, 0x3c, RZ, 0xc0, !PT ;  /* 0x0000003c0cff7812 */ /* 0x000fe2000780c0ff */
[----:B------:R-:W-:Y:S01]  /*0790*/  IMAD.MOV.U32 R19, RZ, RZ, -0x40 ;  /* 0xffffffc0ff137424 */ /* 0x000fe200078e00ff */
[----:B------:R-:W-:Y:S01]  /*07a0*/  SGXT.U32 R9, R9, 0x2 ;  /* 0x000000020909781a */ /* 0x000fe20000000000 */
[----:B------:R-:W-:-:S05]  /*07b0*/  FADD R17, R16, R17 ;  /* 0x0000001110117221 */ /* 0x000fca0000000000 */
[----:B------:R-:W2:Y:S01]  /*07c0*/  SHFL.BFLY PT, R2, R17, 0x8, 0x1f ;  /* 0x0d001f0011027f89 */ /* 0x000ea200000e0000 */
[----:B-1----:R-:W-:-:S03]  /*07d0*/  UPRMT UR4, UR5, 0x654, UR4 ;  /* 0x0000065405047896 */ /* 0x002fc60008000004 */
[----:B------:R-:W-:Y:S02]  /*07e0*/  ULDC UR5, c[0x0][0x240] ;  /* 0x0000900000057ab9 */ /* 0x000fe40000000800 */
[----:B------:R-:W-:Y:S02]  /*07f0*/  ISETP.LT.AND P0, PT, R13, UR5, !P0 ;  /* 0x000000050d007c0c */ /* 0x000fe4000c701270 */
[----:B------:R-:W-:Y:S02]  /*0800*/  LEA R9, R9, UR4, 0x2 ;  /* 0x0000000409097c11 */ /* 0x000fe4000f8e10ff */
[----:B------:R-:W-:Y:S02]  /*0810*/  LEA R8, R14, UR4, 0x2 ;  /* 0x000000040e087c11 */ /* 0x000fe4000f8e10ff */
[----:B------:R-:W1:Y:S01]  /*0820*/  LDC.64 R14, c[0x0][0x228] ;  /* 0x00008a00ff0e7b82 */ /* 0x000e620000000a00 */
[----:B--2---:R-:W-:Y:S01]  /*0830*/  FADD R2, R17, R2 ;  /* 0x0000000211027221 */ /* 0x004fe20000000000 */
[----:B------:R-:W-:Y:S01]  /*0840*/  IMAD.MOV.U32 R17, RZ, RZ, 0x39800000 ;  /* 0x39800000ff117424 */ /* 0x000fe200078e00ff */
[----:B------:R-:W-:-:S03]  /*0850*/  LEA R16, R7, UR4, 0x2 ;  /* 0x0000000407107c11 */ /* 0x000fc6000f8e10ff */
[----:B------:R-:W2:Y:S01]  /*0860*/  SHFL.BFLY PT, R3, R2, 0x4, 0x1f ;  /* 0x0c801f0002037f89 */ /* 0x000ea200000e0000 */
[----:B-1----:R-:W-:-:S04]  /*0870*/  IMAD.WIDE.U32 R14, R6, 0x2, R14 ;  /* 0x00000002060e7825 */ /* 0x002fc800078e000e */
[----:B--2---:R-:W-:-:S05]  /*0880*/  FADD R3, R2, R3 ;  /* 0x0000000302037221 */ /* 0x004fca0000000000 */
[----:B0-----:R-:W0:Y:S02]  /*0890*/  SHFL.BFLY PT, R4, R3, 0x2, 0x1f ;  /* 0x0c401f0003047f89 */ /* 0x001e2400000e0000 */
[----:B0-----:R-:W-:Y:S02]  /*08a0*/  FADD R4, R3, R4 ;  /* 0x0000000403047221 */ /* 0x001fe40000000000 */
[----:B------:R-:W0:Y:S03]  /*08b0*/  LDC.64 R2, c[0x0][0x230] ;  /* 0x00008c00ff027b82 */ /* 0x000e260000000a00 */
[----:B------:R-:W1:Y:S02]  /*08c0*/  SHFL.BFLY PT, R5, R4, 0x1, 0x1f ;  /* 0x0c201f0004057f89 */ /* 0x000e6400000e0000 */
[----:B-1----:R-:W-:-:S03]  /*08d0*/  FADD R10, R4, R5 ;  /* 0x00000005040a7221 */ /* 0x002fc60000000000 */
[----:B------:R-:W1:Y:S01]  /*08e0*/  LDC.64 R4, c[0x0][0x210] ;  /* 0x00008400ff047b82 */ /* 0x000e620000000a00 */
[----:B------:R-:W-:Y:S01]  /*08f0*/  FFMA R12, R10, R17, 9.9999997473787516356e-06 ;  /* 0x3727c5ac0a0c7423 */ /* 0x000fe20000000011 */
[----:B------:R-:W-:Y:S06]  /*0900*/  STS [R9], R10 ;  /* 0x0000000a09007388 */ /* 0x000fec0000000800 */
[----:B------:R-:W-:Y:S06]  /*0910*/  BAR.SYNC.DEFER_BLOCKING 0x0 ;  /* 0x0000000000007b1d */ /* 0x000fec0000010000 */
[----:B------:R-:W-:Y:S01]  /*0920*/  MUFU.RSQ R12, R12 ;  /* 0x0000000c000c7308 */ /* 0x000fe20000001400 */
[----:B-1----:R-:W-:-:S04]  /*0930*/  IMAD.WIDE R4, R13, 0x4, R4 ;  /* 0x000000040d047825 */ /* 0x002fc800078e0204 */
[----:B------:R-:W-:Y:S01]  /*0940*/  IMAD.MOV.U32 R13, RZ, RZ, -0x1 ;  /* 0xffffffffff0d7424 */ /* 0x000fe200078e00ff */
[----:B------:R-:W1:Y:S02]  /*0950*/  LDS R8, [R8] ;  /* 0x0000000008087984 */ /* 0x000e640000000800 */
[----:B-1----:R-:W-:Y:S01]  /*0960*/  FFMA R11, R8, R17, 9.9999997473787516356e-06 ;  /* 0x3727c5ac080b7423 */ /* 0x002fe20000000011 */
[----:B------:R-:W-:Y:S01]  /*0970*/  LEA R17, R6, UR4, 0x2 ;  /* 0x0000000406117c11 */ /* 0x000fe2000f8e10ff */
[----:B------:R-:W0:Y:S04]  /*0980*/  LDC.64 R8, c[0x0][0x238] ;  /* 0x00008e00ff087b82 */ /* 0x000e280000000a00 */
[----:B------:R-:W1:Y:S04]  /*0990*/  MUFU.RSQ R11, R11 ;  /* 0x0000000b000b7308 */ /* 0x000e680000001400 */
[----:B------:R-:W-:Y:S06]  /*09a0*/  BAR.SYNC.DEFER_BLOCKING 0x0 ;  /* 0x0000000000007b1d */ /* 0x000fec0000010000 */
[----:B01----:R2:W-:Y:S02]  /*09b0*/  @P0 STG.E desc[UR6][R4.64], R11 ;  /* 0x0000000b04000986 */ /* 0x0035e4000c101906 */
.L_x_2:
[----:B0-2---:R0:W2:Y:S01]  /*09c0*/  LDG.E.EL.U16 R4, desc[UR6][R14.64] ;  /* 0x000000060e047981 */ /* 0x0050a2000c2e1500 */
[----:B------:R-:W-:Y:S02]  /*09d0*/  IADD3 R19, P0, R19, 0x40, RZ ;  /* 0x0000004013137810 */ /* 0x000fe40007f1e0ff */
[----:B------:R-:W-:Y:S02]  /*09e0*/  CS2R R10, SRZ ;  /* 0x00000000000a7805 */ /* 0x000fe4000001ff00 */
[----:B------:R-:W-:-:S05]  /*09f0*/  LOP3.LUT R21, R0, R19, RZ, 0xfc, !PT ;  /* 0x0000001300157212 */ /* 0x000fca00078efcff */
[----:B------:R-:W-:-:S05]  /*0a00*/  IMAD.WIDE R22, R21, 0x2, R2 ;  /* 0x0000000215167825 */ /* 0x000fca00078e0202 */
[----:B------:R-:W3:Y:S01]  /*0a10*/  @!P4 LDG.E.EF.64 R10, desc[UR6][R22.64] ;  /* 0x00000006160ac981 */ /* 0x000ee2000c0e1b00 */
[----:B------:R-:W-:Y:S01]  /*0a20*/  IMAD.X R13, RZ, RZ, R13, P0 ;  /* 0x000000ffff0d7224 */ /* 0x000fe200000e060d */
[----:B------:R-:W-:Y:S01]  /*0a30*/  BAR.SYNC.DEFER_BLOCKING 0x0 ;  /* 0x0000000000007b1d */ /* 0x000fe20000010000 */
[----:B------:R-:W-:Y:S02]  /*0a40*/  ISETP.GE.U32.AND P0, PT, R19, 0xfc0, PT ;  /* 0x00000fc01300780c */ /* 0x000fe40003f06070 */
[----:B0-----:R-:W-:Y:S02]  /*0a50*/  IADD3 R14, P1, R14, 0x80, RZ ;  /* 0x000000800e0e7810 */ /* 0x001fe40007f3e0ff */
[----:B------:R-:W-:-:S03]  /*0a60*/  ISETP.GE.U32.AND.EX P0, PT, R13, RZ, PT, P0 ;  /* 0x000000ff0d00720c */ /* 0x000fc60003f06100 */
[----:B------:R-:W-:Y:S02]  /*0a70*/  IMAD.X R15, RZ, RZ, R15, P1 ;  /* 0x000000ffff0f7224 */ /* 0x000fe400008e060f */
[----:B--2---:R-:W-:-:S05]  /*0a80*/  HADD2.F32 R20, -RZ, R4.H0_H0 ;  /* 0x20000004ff147230 */ /* 0x004fca0000004100 */
[----:B------:R-:W-:Y:S01]  /*0a90*/  STS [R17], R20 ;  /* 0x0000001411007388 */ /* 0x000fe20000000800 */
[----:B------:R-:W-:Y:S01]  /*0aa0*/  BAR.SYNC.DEFER_BLOCKING 0x0 ;  /* 0x0000000000007b1d */ /* 0x000fe20000010000 */
[----:B---3--:R-:W-:Y:S02]  /*0ab0*/  HADD2.F32 R25, -RZ, R10.H0_H0 ;  /* 0x2000000aff197230 */ /* 0x008fe40000004100 */
[----:B------:R-:W-:Y:S02]  /*0ac0*/  HADD2.F32 R27, -RZ, R10.H1_H1 ;  /* 0x3000000aff1b7230 */ /* 0x000fe40000004100 */
[----:B------:R-:W-:Y:S02]  /*0ad0*/  HADD2.F32 R29, -RZ, R11.H0_H0 ;  /* 0x2000000bff1d7230 */ /* 0x000fe40000004100 */
[C---:B------:R-:W-:Y:S01]  /*0ae0*/  FMUL R25, R12.reuse, R25 ;  /* 0x000000190c197220 */ /* 0x040fe20000400000 */
[----:B------:R-:W-:Y:S02]  /*0af0*/  HADD2.F32 R11, -RZ, R11.H1_H1 ;  /* 0x3000000bff0b7230 */ /* 0x000fe40000004100 */
[C---:B------:R-:W-:Y:S01]  /*0b00*/  FMUL R10, R12.reuse, R27 ;  /* 0x0000001b0c0a7220 */ /* 0x040fe20000400000 */
[----:B------:R-:W-:-:S02]  /*0b10*/  FMUL R29, R12, R29 ;  /* 0x0000001d0c1d7220 */ /* 0x000fc40000400000 */
[----:B------:R-:W-:Y:S01]  /*0b20*/  FMUL R18, R12, R11 ;  /* 0x0000000b0c127220 */ /* 0x000fe20000400000 */
[----:B------:R-:W0:Y:S02]  /*0b30*/  LDS.128 R4, [R16] ;  /* 0x0000000010047984 */ /* 0x000e240000000c00 */
[----:B0-----:R-:W-:Y:S01]  /*0b40*/  FMUL R4, R25, R4 ;  /* 0x0000000419047220 */ /* 0x001fe20000400000 */
[----:B------:R-:W-:Y:S01]  /*0b50*/  FMUL R5, R10, R5 ;  /* 0x000000050a057220 */ /* 0x000fe20000400000 */
[----:B------:R-:W-:Y:S01]  /*0b60*/  FMUL R29, R6, R29 ;  /* 0x0000001d061d7220 */ /* 0x000fe20000400000 */
[----:B------:R-:W-:Y:S01]  /*0b70*/  FMUL R18, R7, R18 ;  /* 0x0000001207127220 */ /* 0x000fe20000400000 */
[----:B------:R-:W-:Y:S02]  /*0b80*/  IMAD.WIDE R6, R21, 0x2, R8 ;  /* 0x0000000215067825 */ /* 0x000fe400078e0208 */
[----:B------:R-:W-:Y:S02]  /*0b90*/  F2FP.F16.F32.PACK_AB R4, R5, R4 ;  /* 0x000000040504723e */ /* 0x000fe400000000ff */
[----:B------:R-:W-:-:S05]  /*0ba0*/  F2FP.F16.F32.PACK_AB R5, R18, R29 ;  /* 0x0000001d1205723e */ /* 0x000fca00000000ff */
[----:B------:R0:W-:Y:S01]  /*0bb0*/  @!P4 STG.E.64 desc[UR6][R6.64], R4 ;  /* 0x000000040600c986 */ /* 0x0001e2000c101b06 */
[----:B------:R-:W-:Y:S05]  /*0bc0*/  @!P0 BRA `(.L_x_2) ;  /* 0xfffffffc007c8947 */ /* 0x000fea000383ffff */
[----:B------:R-:W-:Y:S05]  /*0bd0*/  EXIT ;  /* 0x000000000000794d */ /* 0x000fea0003800000 */
.L_x_0:
[----:B------:R-:W-:Y:S01]  /*0be0*/  MOV R0, 0x0 ;  /* 0x0000000000007802 */ /* 0x000fe20000000f00 */
[----:B------:R-:W-:Y:S01]  /*0bf0*/  ULDC.64 UR4, c[0x4][0x18] ;  /* 0x0100060000047ab9 */ /* 0x000fe20000000a00 */
[----:B------:R-:W-:Y:S01]  /*0c00*/  ULDC.64 UR6, c[0x4][0x8] ;  /* 0x0100020000067ab9 */ /* 0x000fe20000000a00 */
[----:B------:R-:W-:Y:S01]  /*0c10*/  IMAD.U32 R4, RZ, RZ, UR4 ;  /* 0x00000004ff047e24 */ /* 0x000fe2000f8e00ff */
[----:B-----5:R0:W1:Y:S01]  /*0c20*/  LDC.64 R2, c[0x4][R0] ;  /* 0x0100000000027b82 */ /* 0x0200620000000a00 */
[----:B------:R-:W-:Y:S01]  /*0c30*/  IMAD.U32 R5, RZ, RZ, UR5 ;  /* 0x00000005ff057e24 */ /* 0x000fe2000f8e00ff */
[----:B------:R-:W-:Y:S01]  /*0c40*/  ULDC.64 UR4, c[0x4][0x10] ;  /* 0x0100040000047ab9 */ /* 0x000fe20000000a00 */
[----:B0-----:R-:W-:-:S07]  /*0c50*/  IMAD.U32 R10, RZ, RZ, UR6 ;  /* 0x00000006ff0a7e24 */ /* 0x001fce000f8e00ff */
[----:B------:R-:W-:Y:S01]  /*0c60*/  LEPC R20, `(.L_x_3) ;  /* 0x000000007014794e */ /* 0x000fe20000000000 */
[----:B------:R-:W-:Y:S02]  /*0c70*/  IMAD.U32 R6, RZ, RZ, UR4 ;  /* 0x00000004ff067e24 */ /* 0x000fe4000f8e00ff */
[----:B------:R-:W-:Y:S02]  /*0c80*/  IMAD.U32 R7, RZ, RZ, UR5 ;  /* 0x00000005ff077e24 */ /* 0x000fe4000f8e00ff */
[----:B------:R-:W-:Y:S02]  /*0c90*/  IMAD.U32 R11, RZ, RZ, UR7 ;  /* 0x00000007ff0b7e24 */ /* 0x000fe4000f8e00ff */
[----:B------:R-:W-:Y:S02]  /*0ca0*/  IMAD.MOV.U32 R8, RZ, RZ, 0x28 ;  /* 0x00000028ff087424 */ /* 0x000fe400078e00ff */
[----:B------:R-:W-:Y:S02]  /*0cb0*/  IMAD.MOV.U32 R12, RZ, RZ, 0x1 ;  /* 0x00000001ff0c7424 */ /* 0x000fe400078e00ff */
[----:B------:R-:W-:-:S07]  /*0cc0*/  IMAD.MOV.U32 R13, RZ, RZ, RZ ;  /* 0x000000ffff0d7224 */ /* 0x000fce00078e00ff */
[----:B-1----:R-:W-:Y:S05]  /*0cd0*/  CALL.ABS.NOINC R2 ;  /* 0x0000000002007343 */ /* 0x002fea0003c00000 */
.L_x_3:
[----:B------:R-:W-:Y:S05]  /*0ce0*/  BRA `(.L_x_3) ;  /* 0xfffffffc00fc7947 */ /* 0x000fea000383ffff */
.L_x_4:
[----:B------:R-:W-:-:S00]  /*0cf0*/  BRA `(.L_x_4) ;  /* 0xfffffffc00fc7947 */ /* 0x000fc0000383ffff */
[----:B------:R-:W-:-:S00]  /*0d00*/  NOP ;  /* 0x0000000000007918 */ /* 0x000fc00000000000 */
[----:B------:R-:W-:-:S00]  /*0d10*/  NOP ;  /* 0x0000000000007918 */ /* 0x000fc00000000000 */
[----:B------:R-:W-:-:S00]  /*0d20*/  NOP ;  /* 0x0000000000007918 */ /* 0x000fc00000000000 */
[----:B------:R-:W-:-:S00]  /*0d30*/  NOP ;  /* 0x0000000000007918 */ /* 0x000fc00000000000 */
[----:B------:R-:W-:-:S00]  /*0d40*/  NOP ;  /* 0x0000000000007918 */ /* 0x000fc00000000000 */
[----:B------:R-:W-:-:S00]  /*0d50*/  NOP ;  /* 0x0000000000007918 */ /* 0x000fc00000000000 */
[----:B------:R-:W-:-:S00]  /*0d60*/  NOP ;  /* 0x0000000000007918 */ /* 0x000fc00000000000 */
[----:B------:R-:W-:-:S00]  /*0d70*/  NOP ;  /* 0x0000000000007918 */ /* 0x000fc00000000000 */
.L_x_5:


//--------------------- .nv.global.init           --------------------------
	.section	.nv.global.init,"aw",@progbits
.nv.global.init:
	.type		assertFunc_0,@object
	.size		assertFunc_0,(_$_str - assertFunc_0)
assertFunc_0:
        /*0000*/ 	.byte	0x75, 0x6e, 0x6b, 0x6e, 0x6f, 0x77, 0x6e, 0x00
	.type		_$_str,@object
	.size		_$_str,(assertMessage_0 - _$_str)
_$_str:
        /*0008*/ 	.byte	0x5f, 0x5f, 0x43, 0x55, 0x44, 0x41, 0x5f, 0x46, 0x54, 0x5a, 0x00
	.type		assertMessage_0,@object
	.size		assertMessage_0,(assertFile_0 - assertMessage_0)
assertMessage_0:
        /*0013*/ 	.byte	0x69, 0x6e, 0x64, 0x65, 0x78, 0x20, 0x6f, 0x75, 0x74, 0x20, 0x6f, 0x66, 0x20, 0x62, 0x6f, 0x75
        /*0023*/ 	.byte	0x6e, 0x64, 0x73, 0x3a, 0x20, 0x30, 0x20, 0x3c, 0x3d, 0x20, 0x74, 0x6d, 0x70, 0x34, 0x20, 0x3c
        /*0033*/ 	.byte	0x20, 0x31, 0x32, 0x38, 0x32, 0x35, 0x36, 0x00
	.type		assertFile_0,@object
	.size		assertFile_0,(.L_1 - assertFile_0)
assertFile_0:
        /*003b*/ 	.byte	0x2e, 0x2f, 0x6c, 0x6f, 0x63, 0x61, 0x6c, 0x5f, 0x63, 0x61, 0x63, 0x68, 0x65, 0x2f, 0x75, 0x73
        /*004b*/ 	.byte	0x2f, 0x63, 0x75, 0x73, 0x6e, 0x35, 0x72, 0x34, 0x66, 0x74, 0x6e, 0x63, 0x6c, 0x37, 0x67, 0x71
        /*005b*/ 	.byte	0x73, 0x69, 0x69, 0x78, 0x67, 0x33, 0x68, 0x77, 0x33, 0x6f, 0x6a, 0x63, 0x66, 0x75, 0x76, 0x61
        /*006b*/ 	.byte	0x71, 0x64, 0x68, 0x65, 0x7a, 0x6c, 0x78, 0x62, 0x6c, 0x77, 0x65, 0x63, 0x6e, 0x6c, 0x63, 0x6b
        /*007b*/ 	.byte	0x6a, 0x6b, 0x6a, 0x6e, 0x65, 0x2e, 0x70, 0x79, 0x00
.L_1:


//--------------------- .nv.shared.triton_red_fused__to_copy_add_embedding_mean_mul_pow_rsqrt_0 --------------------------
	.section	.nv.shared.triton_red_fused__to_copy_add_embedding_mean_mul_pow_rsqrt_0,"aw",@nobits
	.sectionflags	@""
	.align	16
	.zero		1024


//--------------------- .nv.constant0.triton_red_fused__to_copy_add_embedding_mean_mul_pow_rsqrt_0 --------------------------
	.section	.nv.constant0.triton_red_fused__to_copy_add_embedding_mean_mul_pow_rsqrt_0,"a",@progbits
	.sectionflags	@""
	.align	4
.nv.constant0.triton_red_fused__to_copy_add_embedding_mean_mul_pow_rsqrt_0:
	.zero		592


//--------------------- SYMBOLS --------------------------

	.type		__assertfail,@function
